//
// Generated by NVIDIA NVVM Compiler
//
// Compiler Build ID: CL-36424714
// Cuda compilation tools, release 13.0, V13.0.88
// Based on NVVM 20.0.0
//

.version 9.0
.target sm_100
.address_size 64

	// .globl	_Z26matrixMultiplicationKernelPdS_S_iii

.visible .entry _Z26matrixMultiplicationKernelPdS_S_iii(
	.param .u64 .ptr .align 1 _Z26matrixMultiplicationKernelPdS_S_iii_param_0,
	.param .u64 .ptr .align 1 _Z26matrixMultiplicationKernelPdS_S_iii_param_1,
	.param .u64 .ptr .align 1 _Z26matrixMultiplicationKernelPdS_S_iii_param_2,
	.param .u32 _Z26matrixMultiplicationKernelPdS_S_iii_param_3,
	.param .u32 _Z26matrixMultiplicationKernelPdS_S_iii_param_4,
	.param .u32 _Z26matrixMultiplicationKernelPdS_S_iii_param_5
)
{
	.reg .pred 	%p<13>;
	.reg .b32 	%r<17>;
	.reg .b64 	%rd<75>;
	.reg .b64 	%fd<70>;

	ld.param.u64 	%rd23, [_Z26matrixMultiplicationKernelPdS_S_iii_param_0];
	ld.param.u64 	%rd24, [_Z26matrixMultiplicationKernelPdS_S_iii_param_1];
	ld.param.u32 	%r5, [_Z26matrixMultiplicationKernelPdS_S_iii_param_3];
	ld.param.u32 	%r3, [_Z26matrixMultiplicationKernelPdS_S_iii_param_4];
	ld.param.u32 	%r4, [_Z26matrixMultiplicationKernelPdS_S_iii_param_5];
	cvta.to.global.u64 	%rd1, %rd24;
	cvta.to.global.u64 	%rd2, %rd23;
	mov.u32 	%r6, %ctaid.y;
	mov.u32 	%r7, %ntid.y;
	mov.u32 	%r8, %tid.y;
	mad.lo.s32 	%r1, %r6, %r7, %r8;
	mov.u32 	%r9, %ctaid.x;
	mov.u32 	%r10, %ntid.x;
	mov.u32 	%r11, %tid.x;
	mad.lo.s32 	%r2, %r9, %r10, %r11;
	setp.ge.s32 	%p1, %r1, %r4;
	setp.ge.s32 	%p2, %r2, %r5;
	or.pred  	%p3, %p2, %p1;
	mov.f64 	%fd69, 0d0000000000000000;
	@%p3 bra 	$L__BB0_13;
	cvt.s64.s32 	%rd3, %r3;
	setp.eq.s32 	%p4, %r3, 0;
	@%p4 bra 	$L__BB0_13;
	mul.lo.s32 	%r12, %r3, %r1;
	cvt.s64.s32 	%rd4, %r12;
	cvt.u64.u32 	%rd5, %r4;
	cvt.s64.s32 	%rd6, %r2;
	setp.lt.u32 	%p5, %r3, 8;
	mov.f64 	%fd69, 0d0000000000000000;
	mov.b64 	%rd73, 0;
	@%p5 bra 	$L__BB0_5;
	and.b64  	%rd73, %rd3, -8;
	shl.b64 	%rd26, %rd6, 3;
	add.s64 	%rd70, %rd1, %rd26;
	shl.b64 	%rd27, %rd4, 3;
	add.s64 	%rd28, %rd27, %rd2;
	add.s64 	%rd69, %rd28, 32;
	mov.f64 	%fd69, 0d0000000000000000;
	mov.u64 	%rd71, %rd73;
$L__BB0_4:
	.pragma "nounroll";
	ld.global.f64 	%fd18, [%rd69+-32];
	ld.global.f64 	%fd19, [%rd70];
	fma.rn.f64 	%fd20, %fd18, %fd19, %fd69;
	ld.global.f64 	%fd21, [%rd69+-24];
	shl.b64 	%rd29, %rd5, 3;
	add.s64 	%rd30, %rd70, %rd29;
	ld.global.f64 	%fd22, [%rd30];
	fma.rn.f64 	%fd23, %fd21, %fd22, %fd20;
	ld.global.f64 	%fd24, [%rd69+-16];
	add.s64 	%rd31, %rd30, %rd29;
	ld.global.f64 	%fd25, [%rd31];
	fma.rn.f64 	%fd26, %fd24, %fd25, %fd23;
	ld.global.f64 	%fd27, [%rd69+-8];
	add.s64 	%rd32, %rd31, %rd29;
	ld.global.f64 	%fd28, [%rd32];
	fma.rn.f64 	%fd29, %fd27, %fd28, %fd26;
	ld.global.f64 	%fd30, [%rd69];
	add.s64 	%rd33, %rd32, %rd29;
	ld.global.f64 	%fd31, [%rd33];
	fma.rn.f64 	%fd32, %fd30, %fd31, %fd29;
	ld.global.f64 	%fd33, [%rd69+8];
	add.s64 	%rd34, %rd33, %rd29;
	ld.global.f64 	%fd34, [%rd34];
	fma.rn.f64 	%fd35, %fd33, %fd34, %fd32;
	ld.global.f64 	%fd36, [%rd69+16];
	add.s64 	%rd35, %rd34, %rd29;
	ld.global.f64 	%fd37, [%rd35];
	fma.rn.f64 	%fd38, %fd36, %fd37, %fd35;
	ld.global.f64 	%fd39, [%rd69+24];
	add.s64 	%rd36, %rd35, %rd29;
	ld.global.f64 	%fd40, [%rd36];
	fma.rn.f64 	%fd69, %fd39, %fd40, %fd38;
	add.s64 	%rd71, %rd71, -8;
	shl.b64 	%rd37, %rd5, 6;
	add.s64 	%rd70, %rd70, %rd37;
	add.s64 	%rd69, %rd69, 64;
	setp.ne.s64 	%p6, %rd71, 0;
	@%p6 bra 	$L__BB0_4;
$L__BB0_5:
	and.b32  	%r13, %r3, 7;
	setp.eq.s32 	%p7, %r13, 0;
	@%p7 bra 	$L__BB0_13;
	and.b64  	%rd38, %rd3, 7;
	add.s64 	%rd39, %rd38, -1;
	setp.lt.u64 	%p8, %rd39, 3;
	@%p8 bra 	$L__BB0_8;
	add.s64 	%rd40, %rd73, %rd4;
	shl.b64 	%rd41, %rd40, 3;
	add.s64 	%rd42, %rd2, %rd41;
	ld.global.f64 	%fd42, [%rd42];
	cvt.s64.s32 	%rd43, %r2;
	mad.lo.s64 	%rd44, %rd73, %rd5, %rd43;
	shl.b64 	%rd45, %rd44, 3;
	add.s64 	%rd46, %rd1, %rd45;
	ld.global.f64 	%fd43, [%rd46];
	fma.rn.f64 	%fd44, %fd42, %fd43, %fd69;
	ld.global.f64 	%fd45, [%rd42+8];
	shl.b64 	%rd47, %rd5, 3;
	add.s64 	%rd48, %rd46, %rd47;
	ld.global.f64 	%fd46, [%rd48];
	fma.rn.f64 	%fd47, %fd45, %fd46, %fd44;
	ld.global.f64 	%fd48, [%rd42+16];
	add.s64 	%rd49, %rd48, %rd47;
	ld.global.f64 	%fd49, [%rd49];
	fma.rn.f64 	%fd50, %fd48, %fd49, %fd47;
	ld.global.f64 	%fd51, [%rd42+24];
	add.s64 	%rd50, %rd49, %rd47;
	ld.global.f64 	%fd52, [%rd50];
	fma.rn.f64 	%fd69, %fd51, %fd52, %fd50;
	add.s64 	%rd73, %rd73, 4;
$L__BB0_8:
	cvt.s64.s32 	%rd19, %r2;
	and.b32  	%r14, %r3, 3;
	setp.eq.s32 	%p9, %r14, 0;
	@%p9 bra 	$L__BB0_13;
	setp.eq.s32 	%p10, %r14, 1;
	@%p10 bra 	$L__BB0_11;
	add.s64 	%rd51, %rd73, %rd4;
	shl.b64 	%rd52, %rd51, 3;
	add.s64 	%rd53, %rd2, %rd52;
	ld.global.f64 	%fd54, [%rd53];
	mad.lo.s64 	%rd54, %rd73, %rd5, %rd19;
	shl.b64 	%rd55, %rd54, 3;
	add.s64 	%rd56, %rd1, %rd55;
	ld.global.f64 	%fd55, [%rd56];
	fma.rn.f64 	%fd56, %fd54, %fd55, %fd69;
	ld.global.f64 	%fd57, [%rd53+8];
	shl.b64 	%rd57, %rd5, 3;
	add.s64 	%rd58, %rd56, %rd57;
	ld.global.f64 	%fd58, [%rd58];
	fma.rn.f64 	%fd69, %fd57, %fd58, %fd56;
	add.s64 	%rd73, %rd73, 2;
$L__BB0_11:
	and.b32  	%r15, %r3, 1;
	setp.eq.b32 	%p11, %r15, 1;
	not.pred 	%p12, %p11;
	@%p12 bra 	$L__BB0_13;
	add.s64 	%rd59, %rd73, %rd4;
	shl.b64 	%rd60, %rd59, 3;
	add.s64 	%rd61, %rd2, %rd60;
	ld.global.f64 	%fd59, [%rd61];
	mad.lo.s64 	%rd62, %rd73, %rd5, %rd19;
	shl.b64 	%rd63, %rd62, 3;
	add.s64 	%rd64, %rd1, %rd63;
	ld.global.f64 	%fd60, [%rd64];
	fma.rn.f64 	%fd69, %fd59, %fd60, %fd69;
$L__BB0_13:
	ld.param.u64 	%rd68, [_Z26matrixMultiplicationKernelPdS_S_iii_param_2];
	cvta.to.global.u64 	%rd65, %rd68;
	mad.lo.s32 	%r16, %r4, %r1, %r2;
	mul.wide.s32 	%rd66, %r16, 8;
	add.s64 	%rd67, %rd65, %rd66;
	st.global.f64 	[%rd67], %fd69;
	ret;

}


// ===== COMPILED SASS (sm_100) =====

	.target	sm_100

	.elftype	@"ET_EXEC"


//--------------------- .note.nv.tkinfo           --------------------------
	.section	.note.nv.tkinfo,"",@"SHT_NOTE"
	.sectionflags	@"SHF_NOTE_NV_TKINFO"
	.tkinfo
        /*0018*/ 	.word	0x00000002
        /*0030*/ 	.string	""
        /*0030*/ 	.string	"ptxas"
        /*0030*/ 	.string	"Cuda compilation tools, release 13.0, V13.0.88"
        /*0030*/ 	.string	"Build cuda_13.0.r13.0/compiler.36424714_0"
        /*0030*/ 	.string	"-arch sm_100 -m 64 "



//--------------------- .note.nv.cuinfo           --------------------------
	.section	.note.nv.cuinfo,"",@"SHT_NOTE"
	.sectionflags	@"SHF_NOTE_NV_CUINFO"
        /*0018*/ 	.short	0x0002
        /*001a*/ 	.short	0x0064
        /*001c*/ 	.short	0x0082
	.zero		2


//--------------------- .nv.info                  --------------------------
	.section	.nv.info,"",@"SHT_CUDA_INFO"
	.align	4


	//----- nvinfo : EIATTR_REGCOUNT
	.align		4
        /*0000*/ 	.byte	0x04, 0x2f
        /*0002*/ 	.short	(.L_1 - .L_0)
	.align		4
.L_0:
        /*0004*/ 	.word	index@(_Z26matrixMultiplicationKernelPdS_S_iii)
        /*0008*/ 	.word	0x00000020


	//----- nvinfo : EIATTR_FRAME_SIZE
	.align		4
.L_1:
        /*000c*/ 	.byte	0x04, 0x11
        /*000e*/ 	.short	(.L_3 - .L_2)
	.align		4
.L_2:
        /*0010*/ 	.word	index@(_Z26matrixMultiplicationKernelPdS_S_iii)
        /*0014*/ 	.word	0x00000000


	//----- nvinfo : EIATTR_MIN_STACK_SIZE
	.align		4
.L_3:
        /*0018*/ 	.byte	0x04, 0x12
        /*001a*/ 	.short	(.L_5 - .L_4)
	.align		4
.L_4:
        /*001c*/ 	.word	index@(_Z26matrixMultiplicationKernelPdS_S_iii)
        /*0020*/ 	.word	0x00000000
.L_5:


//--------------------- .nv.compat                --------------------------
	.section	.nv.compat,"",@"SHT_CUDA_COMPAT_INFO"
	.align	4
        /*0000*/ 	.byte	0x02, 0x09, 0x00, 0x00, 0x02, 0x02, 0x01, 0x00, 0x02, 0x05, 0x05, 0x00, 0x03, 0x07, 0x01, 0x01
        /*0010*/ 	.byte	0x02, 0x03, 0x00, 0x00, 0x02, 0x06, 0x01, 0x00, 0x04, 0x0b, 0x08, 0x00, 0x01, 0x00, 0x00, 0x00
        /*0020*/ 	.byte	0x00, 0x00, 0x00, 0x00


//--------------------- .nv.info._Z26matrixMultiplicationKernelPdS_S_iii --------------------------
	.section	.nv.info._Z26matrixMultiplicationKernelPdS_S_iii,"",@"SHT_CUDA_INFO"
	.sectionflags	@""
	.align	4


	//----- nvinfo : EIATTR_CUDA_API_VERSION
	.align		4
        /*0000*/ 	.byte	0x04, 0x37
        /*0002*/ 	.short	(.L_7 - .L_6)
.L_6:
        /*0004*/ 	.word	0x00000082


	//----- nvinfo : EIATTR_KPARAM_INFO
	.align		4
.L_7:
        /*0008*/ 	.byte	0x04, 0x17
        /*000a*/ 	.short	(.L_9 - .L_8)
.L_8:
        /*000c*/ 	.word	0x00000000
        /*0010*/ 	.short	0x0005
        /*0012*/ 	.short	0x0020
        /*0014*/ 	.byte	0x00, 0xf0, 0x11, 0x00


	//----- nvinfo : EIATTR_KPARAM_INFO
	.align		4
.L_9:
        /*0018*/ 	.byte	0x04, 0x17
        /*001a*/ 	.short	(.L_11 - .L_10)
.L_10:
        /*001c*/ 	.word	0x00000000
        /*0020*/ 	.short	0x0004
        /*0022*/ 	.short	0x001c
        /*0024*/ 	.byte	0x00, 0xf0, 0x11, 0x00


	//----- nvinfo : EIATTR_KPARAM_INFO
	.align		4
.L_11:
        /*0028*/ 	.byte	0x04, 0x17
        /*002a*/ 	.short	(.L_13 - .L_12)
.L_12:
        /*002c*/ 	.word	0x00000000
        /*0030*/ 	.short	0x0003
        /*0032*/ 	.short	0x0018
        /*0034*/ 	.byte	0x00, 0xf0, 0x11, 0x00


	//----- nvinfo : EIATTR_KPARAM_INFO
	.align		4
.L_13:
        /*0038*/ 	.byte	0x04, 0x17
        /*003a*/ 	.short	(.L_15 - .L_14)
.L_14:
        /*003c*/ 	.word	0x00000000
        /*0040*/ 	.short	0x0002
        /*0042*/ 	.short	0x0010
        /*0044*/ 	.byte	0x00, 0xf5, 0x21, 0x00


	//----- nvinfo : EIATTR_KPARAM_INFO
	.align		4
.L_15:
        /*0048*/ 	.byte	0x04, 0x17
        /*004a*/ 	.short	(.L_17 - .L_16)
.L_16:
        /*004c*/ 	.word	0x00000000
        /*0050*/ 	.short	0x0001
        /*0052*/ 	.short	0x0008
        /*0054*/ 	.byte	0x00, 0xf5, 0x21, 0x00


	//----- nvinfo : EIATTR_KPARAM_INFO
	.align		4
.L_17:
        /*0058*/ 	.byte	0x04, 0x17
        /*005a*/ 	.short	(.L_19 - .L_18)
.L_18:
        /*005c*/ 	.word	0x00000000
        /*0060*/ 	.short	0x0000
        /*0062*/ 	.short	0x0000
        /*0064*/ 	.byte	0x00, 0xf5, 0x21, 0x00


	//----- nvinfo : EIATTR_SPARSE_MMA_MASK
	.align		4
.L_19:
        /*0068*/ 	.byte	0x03, 0x50
        /*006a*/ 	.short	0x0000


	//----- nvinfo : EIATTR_MAXREG_COUNT
	.align		4
        /*006c*/ 	.byte	0x03, 0x1b
        /*006e*/ 	.short	0x00ff


	//----- nvinfo : EIATTR_MERCURY_ISA_VERSION
	.align		4
        /*0070*/ 	.byte	0x03, 0x5f
        /*0072*/ 	.short	0x0101


	//----- nvinfo : EIATTR_VRC_CTA_INIT_COUNT
	.align		4
        /*0074*/ 	.byte	0x02, 0x4a
	.zero		1
	.zero		1


	//----- nvinfo : EIATTR_EXIT_INSTR_OFFSETS
	.align		4
        /*0078*/ 	.byte	0x04, 0x1c
        /*007a*/ 	.short	(.L_21 - .L_20)


	//   ....[0]....
.L_20:
        /*007c*/ 	.word	0x00000b00


	//----- nvinfo : EIATTR_CRS_STACK_SIZE
	.align		4
.L_21:
        /*0080*/ 	.byte	0x04, 0x1e
        /*0082*/ 	.short	(.L_23 - .L_22)
.L_22:
        /*0084*/ 	.word	0x00000000


	//----- nvinfo : EIATTR_CBANK_PARAM_SIZE
	.align		4
.L_23:
        /*0088*/ 	.byte	0x03, 0x19
        /*008a*/ 	.short	0x0024


	//----- nvinfo : EIATTR_PARAM_CBANK
	.align		4
        /*008c*/ 	.byte	0x04, 0x0a
        /*008e*/ 	.short	(.L_25 - .L_24)
	.align		4
.L_24:
        /*0090*/ 	.word	index@(.nv.constant0._Z26matrixMultiplicationKernelPdS_S_iii)
        /*0094*/ 	.short	0x0380
        /*0096*/ 	.short	0x0024


	//----- nvinfo : EIATTR_SW_WAR
	.align		4
.L_25:
        /*0098*/ 	.byte	0x04, 0x36
        /*009a*/ 	.short	(.L_27 - .L_26)
.L_26:
        /*009c*/ 	.word	0x00000008
.L_27:


//--------------------- .nv.callgraph             --------------------------
	.section	.nv.callgraph,"",@"SHT_CUDA_CALLGRAPH"
	.align	4
	.sectionentsize	8
	.align		4
        /*0000*/ 	.word	0x00000000
	.align		4
        /*0004*/ 	.word	0xffffffff
	.align		4
        /*0008*/ 	.word	0x00000000
	.align		4
        /*000c*/ 	.word	0xfffffffe
	.align		4
        /*0010*/ 	.word	0x00000000
	.align		4
        /*0014*/ 	.word	0xfffffffd
	.align		4
        /*0018*/ 	.word	0x00000000
	.align		4
        /*001c*/ 	.word	0xfffffffc


//--------------------- .text._Z26matrixMultiplicationKernelPdS_S_iii --------------------------
	.section	.text._Z26matrixMultiplicationKernelPdS_S_iii,"ax",@progbits
	.align	128
        .global         _Z26matrixMultiplicationKernelPdS_S_iii
        .type           _Z26matrixMultiplicationKernelPdS_S_iii,@function
        .size           _Z26matrixMultiplicationKernelPdS_S_iii,(.L_x_7 - _Z26matrixMultiplicationKernelPdS_S_iii)
        .other          _Z26matrixMultiplicationKernelPdS_S_iii,@"STO_CUDA_ENTRY STV_DEFAULT"
_Z26matrixMultiplicationKernelPdS_S_iii:
.text._Z26matrixMultiplicationKernelPdS_S_iii:
[----:B------:R-:W-:Y:S01]  /*0000*/  LDC R1, c[0x0][0x37c] ;  /* 0x0000df00ff017b82 */ /* 0x000fe20000000800 */
[----:B------:R-:W0:Y:S07]  /*0010*/  S2R R5, SR_TID.Y ;  /* 0x0000000000057919 */ /* 0x000e2e0000002200 */
[----:B------:R-:W0:Y:S01]  /*0020*/  S2UR UR4, SR_CTAID.Y ;  /* 0x00000000000479c3 */ /* 0x000e220000002600 */
[----:B------:R-:W1:Y:S01]  /*0030*/  LDCU.64 UR10, c[0x0][0x398] ;  /* 0x00007300ff0a77ac */ /* 0x000e620008000a00 */
[----:B------:R-:W-:Y:S01]  /*0040*/  BSSY.RECONVERGENT B0, `(.L_x_0) ;  /* 0x00000a7000007945 */ /* 0x000fe20003800200 */
[----:B------:R-:W2:Y:S01]  /*0050*/  S2R R7, SR_TID.X ;  /* 0x0000000000077919 */ /* 0x000ea20000002100 */
[----:B------:R-:W-:Y:S01]  /*0060*/  CS2R R28, SRZ ;  /* 0x00000000001c7805 */ /* 0x000fe2000001ff00 */
[----:B------:R-:W3:Y:S03]  /*0070*/  LDCU.64 UR8, c[0x0][0x358] ;  /* 0x00006b00ff0877ac */ /* 0x000ee60008000a00 */
[----:B------:R-:W0:Y:S08]  /*0080*/  LDC R2, c[0x0][0x364] ;  /* 0x0000d900ff027b82 */ /* 0x000e300000000800 */
[----:B------:R-:W2:Y:S08]  /*0090*/  S2UR UR5, SR_CTAID.X ;  /* 0x00000000000579c3 */ /* 0x000eb00000002500 */
[----:B------:R-:W2:Y:S08]  /*00a0*/  LDC R6, c[0x0][0x360] ;  /* 0x0000d800ff067b82 */ /* 0x000eb00000000800 */
[----:B------:R-:W4:Y:S01]  /*00b0*/  LDC R3, c[0x0][0x3a0] ;  /* 0x0000e800ff037b82 */ /* 0x000f220000000800 */
[----:B0-----:R-:W-:-:S02]  /*00c0*/  IMAD R2, R2, UR4, R5 ;  /* 0x0000000402027c24 */ /* 0x001fc4000f8e0205 */
[----:B--2---:R-:W-:-:S03]  /*00d0*/  IMAD R6, R6, UR5, R7 ;  /* 0x0000000506067c24 */ /* 0x004fc6000f8e0207 */
[----:B----4-:R-:W-:-:S04]  /*00e0*/  ISETP.GE.AND P0, PT, R2, R3, PT ;  /* 0x000000030200720c */ /* 0x010fc80003f06270 */
[----:B-1----:R-:W-:-:S04]  /*00f0*/  ISETP.GE.OR P0, PT, R6, UR10, P0 ;  /* 0x0000000a06007c0c */ /* 0x002fc80008706670 */
[----:B------:R-:W-:-:S13]  /*0100*/  ISETP.EQ.OR P0, PT, RZ, UR11, P0 ;  /* 0x0000000bff007c0c */ /* 0x000fda0008702670 */
[----:B---3--:R-:W-:Y:S05]  /*0110*/  @P0 BRA `(.L_x_1) ;  /* 0x0000000800640947 */ /* 0x008fea0003800000 */
[----:B------:R-:W-:Y:S02]  /*0120*/  UISETP.GE.U32.AND UP0, UPT, UR11, 0x8, UPT ;  /* 0x000000080b00788c */ /* 0x000fe4000bf06070 */
[----:B------:R-:W-:Y:S01]  /*0130*/  IMAD R4, R2, UR11, RZ ;  /* 0x0000000b02047c24 */ /* 0x000fe2000f8e02ff */
[----:B------:R-:W-:Y:S02]  /*0140*/  SHF.R.S32.HI R7, RZ, 0x1f, R6 ;  /* 0x0000001fff077819 */ /* 0x000fe40000011406 */
[----:B------:R-:W-:Y:S01]  /*0150*/  CS2R R28, SRZ ;  /* 0x00000000001c7805 */ /* 0x000fe2000001ff00 */
[----:B------:R-:W-:Y:S01]  /*0160*/  ULOP3.LUT UP1, URZ, UR11, 0x7, URZ, 0xc0, !UPT ;  /* 0x000000070bff7892 */ /* 0x000fe2000f82c0ff */
[----:B------:R-:W-:Y:S01]  /*0170*/  SHF.R.S32.HI R5, RZ, 0x1f, R4 ;  /* 0x0000001fff057819 */ /* 0x000fe20000011404 */
[----:B------:R-:W-:Y:S01]  /*0180*/  UMOV UR4, URZ ;  /* 0x000000ff00047c82 */ /* 0x000fe20008000000 */
[----:B------:R-:W-:Y:S01]  /*0190*/  UMOV UR5, URZ ;  /* 0x000000ff00057c82 */ /* 0x000fe20008000000 */
[----:B------:R-:W-:Y:S07]  /*01a0*/  BRA.U !UP0, `(.L_x_2) ;  /* 0x0000000108fc7547 */ /* 0x000fee000b800000 */
[----:B------:R-:W0:Y:S01]  /*01b0*/  LDCU.128 UR12, c[0x0][0x380] ;  /* 0x00007000ff0c77ac */ /* 0x000e220008000c00 */
[----:B------:R-:W-:Y:S01]  /*01c0*/  IMAD.SHL.U32 R27, R3, 0x8, RZ ;  /* 0x00000008031b7824 */ /* 0x000fe200078e00ff */
[----:B------:R-:W-:Y:S02]  /*01d0*/  SHF.R.U32.HI R24, RZ, 0x1d, R3 ;  /* 0x0000001dff187819 */ /* 0x000fe40000011603 */
[----:B------:R-:W-:Y:S01]  /*01e0*/  CS2R R28, SRZ ;  /* 0x00000000001c7805 */ /* 0x000fe2000001ff00 */
[----:B------:R-:W-:Y:S02]  /*01f0*/  USHF.R.S32.HI UR5, URZ, 0x1f, UR11 ;  /* 0x0000001fff057899 */ /* 0x000fe4000801140b */
[----:B------:R-:W-:-:S05]  /*0200*/  ULOP3.LUT UR4, UR11, 0xfffffff8, URZ, 0xc0, !UPT ;  /* 0xfffffff80b047892 */ /* 0x000fca000f8ec0ff */
[----:B------:R-:W-:Y:S02]  /*0210*/  UMOV UR7, UR5 ;  /* 0x0000000500077c82 */ /* 0x000fe40008000000 */
[----:B------:R-:W-:Y:S01]  /*0220*/  UMOV UR6, UR4 ;  /* 0x0000000400067c82 */ /* 0x000fe20008000000 */
[----:B0-----:R-:W-:Y:S02]  /*0230*/  LEA R8, P1, R4, UR12, 0x3 ;  /* 0x0000000c04087c11 */ /* 0x001fe4000f8218ff */
[----:B------:R-:W-:Y:S02]  /*0240*/  LEA R0, P0, R6, UR14, 0x3 ;  /* 0x0000000e06007c11 */ /* 0x000fe4000f8018ff */
[----:B------:R-:W-:Y:S02]  /*0250*/  IADD3 R8, P2, PT, R8, 0x20, RZ ;  /* 0x0000002008087810 */ /* 0x000fe40007f5e0ff */
[----:B------:R-:W-:Y:S02]  /*0260*/  LEA.HI.X R9, R4, UR13, R5, 0x3, P1 ;  /* 0x0000000d04097c11 */ /* 0x000fe400088f1c05 */
[----:B------:R-:W-:-:S03]  /*0270*/  LEA.HI.X R25, R6, UR15, R7, 0x3, P0 ;  /* 0x0000000f06197c11 */ /* 0x000fc600080f1c07 */
[----:B------:R-:W-:-:S07]  /*0280*/  IMAD.X R9, RZ, RZ, R9, P2 ;  /* 0x000000ffff097224 */ /* 0x000fce00010e0609 */
.L_x_3:
[----:B------:R-:W-:Y:S02]  /*0290*/  IMAD.MOV.U32 R10, RZ, RZ, R0 ;  /* 0x000000ffff0a7224 */ /* 0x000fe400078e0000 */
[--C-:B------:R-:W-:Y:S01]  /*02a0*/  IMAD.MOV.U32 R11, RZ, RZ, R25.reuse ;  /* 0x000000ffff0b7224 */ /* 0x100fe200078e0019 */
[C---:B------:R-:W-:Y:S01]  /*02b0*/  IADD3 R12, P0, PT, R27.reuse, R0, RZ ;  /* 0x000000001b0c7210 */ /* 0x040fe20007f1e0ff */
[----:B------:R-:W2:Y:S04]  /*02c0*/  LDG.E.64 R14, desc[UR8][R8.64+-0x20] ;  /* 0xffffe008080e7981 */ /* 0x000ea8000c1e1b00 */
[----:B------:R-:W2:Y:S01]  /*02d0*/  LDG.E.64 R20, desc[UR8][R10.64] ;  /* 0x000000080a147981 */ /* 0x000ea2000c1e1b00 */
[----:B------:R-:W-:Y:S01]  /*02e0*/  IMAD.X R13, R24, 0x1, R25, P0 ;  /* 0x00000001180d7824 */ /* 0x000fe200000e0619 */
[----:B------:R-:W-:-:S02]  /*02f0*/  IADD3 R22, P0, PT, R27, R12, RZ ;  /* 0x0000000c1b167210 */ /* 0x000fc40007f1e0ff */
[----:B------:R-:W3:Y:S04]  /*0300*/  LDG.E.64 R16, desc[UR8][R8.64+-0x10] ;  /* 0xfffff00808107981 */ /* 0x000ee8000c1e1b00 */
[----:B------:R-:W4:Y:S04]  /*0310*/  LDG.E.64 R18, desc[UR8][R12.64] ;  /* 0x000000080c127981 */ /* 0x000f28000c1e1b00 */
[----:B------:R-:W4:Y:S01]  /*0320*/  LDG.E.64 R10, desc[UR8][R8.64+-0x18] ;  /* 0xffffe808080a7981 */ /* 0x000f22000c1e1b00 */
[----:B------:R-:W-:-:S05]  /*0330*/  IMAD.X R23, R24, 0x1, R13, P0 ;  /* 0x0000000118177824 */ /* 0x000fca00000e060d */
[----:B------:R-:W3:Y:S01]  /*0340*/  LDG.E.64 R12, desc[UR8][R22.64] ;  /* 0x00000008160c7981 */ /* 0x000ee2000c1e1b00 */
[----:B--2---:R-:W-:Y:S01]  /*0350*/  DFMA R20, R14, R20, R28 ;  /* 0x000000140e14722b */ /* 0x004fe2000000001c */
[----:B------:R-:W-:-:S05]  /*0360*/  IADD3 R14, P0, PT, R27, R22, RZ ;  /* 0x000000161b0e7210 */ /* 0x000fca0007f1e0ff */
[----:B------:R-:W-:Y:S01]  /*0370*/  IMAD.X R15, R24, 0x1, R23, P0 ;  /* 0x00000001180f7824 */ /* 0x000fe200000e0617 */
[----:B------:R-:W-:Y:S01]  /*0380*/  IADD3 R28, P0, PT, R27, R14, RZ ;  /* 0x0000000e1b1c7210 */ /* 0x000fe20007f1e0ff */
[----:B----4-:R-:W-:-:S03]  /*0390*/  DFMA R18, R10, R18, R20 ;  /* 0x000000120a12722b */ /* 0x010fc60000000014 */
[----:B------:R-:W2:Y:S01]  /*03a0*/  LDG.E.64 R22, desc[UR8][R14.64] ;  /* 0x000000080e167981 */ /* 0x000ea2000c1e1b00 */
[----:B------:R-:W-:-:S03]  /*03b0*/  IMAD.X R29, R24, 0x1, R15, P0 ;  /* 0x00000001181d7824 */ /* 0x000fc600000e060f */
[----:B------:R-:W2:Y:S01]  /*03c0*/  LDG.E.64 R10, desc[UR8][R8.64+-0x8] ;  /* 0xfffff808080a7981 */ /* 0x000ea2000c1e1b00 */
[----:B---3--:R-:W-:-:S03]  /*03d0*/  DFMA R12, R16, R12, R18 ;  /* 0x0000000c100c722b */ /* 0x008fc60000000012 */
[----:B------:R-:W3:Y:S04]  /*03e0*/  LDG.E.64 R20, desc[UR8][R8.64] ;  /* 0x0000000808147981 */ /* 0x000ee8000c1e1b00 */
[----:B------:R-:W3:Y:S01]  /*03f0*/  LDG.E.64 R18, desc[UR8][R28.64] ;  /* 0x000000081c127981 */ /* 0x000ee2000c1e1b00 */
[----:B------:R-:W-:-:S05]  /*0400*/  IADD3 R16, P0, PT, R27, R28, RZ ;  /* 0x0000001c1b107210 */ /* 0x000fca0007f1e0ff */
[C---:B------:R-:W-:Y:S02]  /*0410*/  IMAD.X R17, R24.reuse, 0x1, R29, P0 ;  /* 0x0000000118117824 */ /* 0x040fe400000e061d */
[----:B------:R-:W4:Y:S04]  /*0420*/  LDG.E.64 R28, desc[UR8][R8.64+0x18] ;  /* 0x00001808081c7981 */ /* 0x000f28000c1e1b00 */
[----:B------:R3:W5:Y:S01]  /*0430*/  LDG.E.64 R14, desc[UR8][R16.64] ;  /* 0x00000008100e7981 */ /* 0x000762000c1e1b00 */
[----:B--2---:R-:W-:Y:S01]  /*0440*/  DFMA R22, R10, R22, R12 ;  /* 0x000000160a16722b */ /* 0x004fe2000000000c */
[----:B------:R-:W-:Y:S02]  /*0450*/  IADD3 R12, P0, PT, R27, R16, RZ ;  /* 0x000000101b0c7210 */ /* 0x000fe40007f1e0ff */
[----:B------:R-:W5:Y:S03]  /*0460*/  LDG.E.64 R10, desc[UR8][R8.64+0x8] ;  /* 0x00000808080a7981 */ /* 0x000f66000c1e1b00 */
[----:B------:R-:W-:-:S02]  /*0470*/  IMAD.X R13, R24, 0x1, R17, P0 ;  /* 0x00000001180d7824 */ /* 0x000fc400000e0611 */
[----:B---3--:R-:W-:Y:S01]  /*0480*/  DFMA R16, R20, R18, R22 ;  /* 0x000000121410722b */ /* 0x008fe20000000016 */
[----:B------:R-:W-:Y:S01]  /*0490*/  IADD3 R20, P0, PT, R27, R12, RZ ;  /* 0x0000000c1b147210 */ /* 0x000fe20007f1e0ff */
[----:B------:R0:W2:Y:S04]  /*04a0*/  LDG.E.64 R18, desc[UR8][R8.64+0x10] ;  /* 0x0000100808127981 */ /* 0x0000a8000c1e1b00 */
[----:B------:R-:W2:Y:S01]  /*04b0*/  LDG.E.64 R22, desc[UR8][R12.64] ;  /* 0x000000080c167981 */ /* 0x000ea2000c1e1b00 */
[----:B------:R-:W-:-:S06]  /*04c0*/  IMAD.X R21, R24, 0x1, R13, P0 ;  /* 0x0000000118157824 */ /* 0x000fcc00000e060d */
[----:B------:R-:W4:Y:S01]  /*04d0*/  LDG.E.64 R20, desc[UR8][R20.64] ;  /* 0x0000000814147981 */ /* 0x000f22000c1e1b00 */
[----:B------:R-:W-:-:S04]  /*04e0*/  UIADD3 UR6, UP0, UPT, UR6, -0x8, URZ ;  /* 0xfffffff806067890 */ /* 0x000fc8000ff1e0ff */
[----:B------:R-:W-:Y:S02]  /*04f0*/  UIADD3.X UR7, UPT, UPT, UR7, -0x1, URZ, UP0, !UPT ;  /* 0xffffffff07077890 */ /* 0x000fe400087fe4ff */
[----:B------:R-:W-:-:S04]  /*0500*/  UISETP.NE.U32.AND UP0, UPT, UR6, URZ, UPT ;  /* 0x000000ff0600728c */ /* 0x000fc8000bf05070 */
[----:B------:R-:W-:Y:S01]  /*0510*/  UISETP.NE.AND.EX UP0, UPT, UR7, URZ, UPT, UP0 ;  /* 0x000000ff0700728c */ /* 0x000fe2000bf05300 */
[----:B0-----:R-:W-:Y:S02]  /*0520*/  IADD3 R8, P1, PT, R8, 0x40, RZ ;  /* 0x0000004008087810 */ /* 0x001fe40007f3e0ff */
[----:B------:R-:W-:-:S03]  /*0530*/  LEA R0, P0, R3, R0, 0x6 ;  /* 0x0000000003007211 */ /* 0x000fc600078030ff */
[----:B------:R-:W-:Y:S01]  /*0540*/  IMAD.X R9, RZ, RZ, R9, P1 ;  /* 0x000000ffff097224 */ /* 0x000fe200008e0609 */
[----:B------:R-:W-:Y:S01]  /*0550*/  LEA.HI.X R25, R3, R25, RZ, 0x6, P0 ;  /* 0x0000001903197211 */ /* 0x000fe200000f34ff */
[----:B-----5:R-:W-:-:S08]  /*0560*/  DFMA R10, R10, R14, R16 ;  /* 0x0000000e0a0a722b */ /* 0x020fd00000000010 */
[----:B--2---:R-:W-:-:S08]  /*0570*/  DFMA R10, R18, R22, R10 ;  /* 0x00000016120a722b */ /* 0x004fd0000000000a */
[----:B----4-:R-:W-:Y:S01]  /*0580*/  DFMA R28, R28, R20, R10 ;  /* 0x000000141c1c722b */ /* 0x010fe2000000000a */
[----:B------:R-:W-:Y:S10]  /*0590*/  BRA.U UP0, `(.L_x_3) ;  /* 0xfffffffd003c7547 */ /* 0x000ff4000b83ffff */
.L_x_2:
[----:B------:R-:W-:Y:S05]  /*05a0*/  BRA.U !UP1, `(.L_x_1) ;  /* 0x0000000509407547 */ /* 0x000fea000b800000 */
[----:B------:R-:W-:-:S04]  /*05b0*/  ULOP3.LUT UR6, UR11, 0x7, URZ, 0xc0, !UPT ;  /* 0x000000070b067892 */ /* 0x000fc8000f8ec0ff */
[----:B------:R-:W-:-:S04]  /*05c0*/  UIADD3 UR6, UP0, UPT, UR6, -0x1, URZ ;  /* 0xffffffff06067890 */ /* 0x000fc8000ff1e0ff */
[----:B------:R-:W-:Y:S02]  /*05d0*/  UIADD3.X UR7, UPT, UPT, URZ, -0x1, URZ, UP0, !UPT ;  /* 0xffffffffff077890 */ /* 0x000fe400087fe4ff */
[----:B------:R-:W-:Y:S02]  /*05e0*/  UISETP.GE.U32.AND UP0, UPT, UR6, 0x3, UPT ;  /* 0x000000030600788c */ /* 0x000fe4000bf06070 */
[----:B------:R-:W-:Y:S02]  /*05f0*/  ULOP3.LUT UP1, UR6, UR11, 0x3, URZ, 0xc0, !UPT ;  /* 0x000000030b067892 */ /* 0x000fe4000f82c0ff */
[----:B------:R-:W-:-:S09]  /*0600*/  UISETP.GE.U32.AND.EX UP0, UPT, UR7, URZ, UPT, UP0 ;  /* 0x000000ff0700728c */ /* 0x000fd2000bf06100 */
[----:B------:R-:W-:Y:S05]  /*0610*/  BRA.U !UP0, `(.L_x_4) ;  /* 0x0000000108807547 */ /* 0x000fea000b800000 */
[----:B------:R-:W0:Y:S01]  /*0620*/  LDCU.128 UR12, c[0x0][0x380] ;  /* 0x00007000ff0c77ac */ /* 0x000e220008000c00 */
[----:B------:R-:W-:Y:S01]  /*0630*/  IADD3 R0, P0, PT, R4, UR4, RZ ;  /* 0x0000000404007c10 */ /* 0x000fe2000ff1e0ff */
[----:B------:R-:W-:Y:S01]  /*0640*/  IMAD.WIDE.U32 R8, R3, UR4, R6 ;  /* 0x0000000403087c25 */ /* 0x000fe2000f8e0006 */
[----:B------:R-:W-:Y:S02]  /*0650*/  SHF.R.U32.HI R19, RZ, 0x1d, R3 ;  /* 0x0000001dff137819 */ /* 0x000fe40000011603 */
[----:B------:R-:W-:Y:S01]  /*0660*/  IADD3.X R11, PT, PT, R5, UR5, RZ, P0, !PT ;  /* 0x00000005050b7c10 */ /* 0x000fe200087fe4ff */
[C---:B------:R-:W-:Y:S02]  /*0670*/  IMAD R13, R3.reuse, UR5, RZ ;  /* 0x00000005030d7c24 */ /* 0x040fe4000f8e02ff */
[----:B------:R-:W-:Y:S02]  /*0680*/  IMAD.SHL.U32 R23, R3, 0x8, RZ ;  /* 0x0000000803177824 */ /* 0x000fe400078e00ff */
[----:B------:R-:W-:Y:S01]  /*0690*/  IMAD.IADD R9, R9, 0x1, R13 ;  /* 0x0000000109097824 */ /* 0x000fe200078e020d */
[----:B0-----:R-:W-:-:S02]  /*06a0*/  LEA R24, P1, R0, UR12, 0x3 ;  /* 0x0000000c00187c11 */ /* 0x001fc4000f8218ff */
[----:B------:R-:W-:Y:S02]  /*06b0*/  LEA R14, P0, R8, UR14, 0x3 ;  /* 0x0000000e080e7c11 */ /* 0x000fe4000f8018ff */
[----:B------:R-:W-:Y:S02]  /*06c0*/  LEA.HI.X R25, R0, UR13, R11, 0x3, P1 ;  /* 0x0000000d00197c11 */ /* 0x000fe400088f1c0b */
[----:B------:R-:W-:Y:S02]  /*06d0*/  LEA.HI.X R15, R8, UR15, R9, 0x3, P0 ;  /* 0x0000000f080f7c11 */ /* 0x000fe400080f1c09 */
[----:B------:R-:W-:Y:S01]  /*06e0*/  IADD3 R20, P0, PT, R23, R14, RZ ;  /* 0x0000000e17147210 */ /* 0x000fe20007f1e0ff */
[----:B------:R-:W2:Y:S04]  /*06f0*/  LDG.E.64 R8, desc[UR8][R24.64] ;  /* 0x0000000818087981 */ /* 0x000ea8000c1e1b00 */
[----:B------:R-:W2:Y:S01]  /*0700*/  LDG.E.64 R10, desc[UR8][R14.64] ;  /* 0x000000080e0a7981 */ /* 0x000ea2000c1e1b00 */
[----:B------:R-:W-:Y:S01]  /*0710*/  IMAD.X R21, R19, 0x1, R15, P0 ;  /* 0x0000000113157824 */ /* 0x000fe200000e060f */
[----:B------:R-:W-:-:S02]  /*0720*/  IADD3 R12, P0, PT, R23, R20, RZ ;  /* 0x00000014170c7210 */ /* 0x000fc40007f1e0ff */
[----:B------:R-:W3:Y:S04]  /*0730*/  LDG.E.64 R26, desc[UR8][R24.64+0x18] ;  /* 0x00001808181a7981 */ /* 0x000ee8000c1e1b00 */
[----:B------:R-:W4:Y:S01]  /*0740*/  LDG.E.64 R16, desc[UR8][R20.64] ;  /* 0x0000000814107981 */ /* 0x000f22000c1e1b00 */
[----:B------:R-:W-:-:S03]  /*0750*/  IMAD.X R13, R19, 0x1, R21, P0 ;  /* 0x00000001130d7824 */ /* 0x000fc600000e0615 */
[----:B------:R-:W4:Y:S01]  /*0760*/  LDG.E.64 R14, desc[UR8][R24.64+0x8] ;  /* 0x00000808180e7981 */ /* 0x000f22000c1e1b00 */
[----:B------:R-:W-:-:S03]  /*0770*/  IADD3 R18, P0, PT, R23, R12, RZ ;  /* 0x0000000c17127210 */ /* 0x000fc60007f1e0ff */
[----:B------:R-:W5:Y:S02]  /*0780*/  LDG.E.64 R22, desc[UR8][R24.64+0x10] ;  /* 0x0000100818167981 */ /* 0x000f64000c1e1b00 */
[----:B------:R-:W-:Y:S02]  /*0790*/  IMAD.X R19, R19, 0x1, R13, P0 ;  /* 0x0000000113137824 */ /* 0x000fe400000e060d */
[----:B------:R-:W5:Y:S04]  /*07a0*/  LDG.E.64 R20, desc[UR8][R12.64] ;  /* 0x000000080c147981 */ /* 0x000f68000c1e1b00 */
[----:B------:R-:W3:Y:S01]  /*07b0*/  LDG.E.64 R18, desc[UR8][R18.64] ;  /* 0x0000000812127981 */ /* 0x000ee2000c1e1b00 */
[----:B------:R-:W-:-:S04]  /*07c0*/  UIADD3 UR4, UP0, UPT, UR4, 0x4, URZ ;  /* 0x0000000404047890 */ /* 0x000fc8000ff1e0ff */
[----:B------:R-:W-:Y:S01]  /*07d0*/  UIADD3.X UR5, UPT, UPT, URZ, UR5, URZ, UP0, !UPT ;  /* 0x00000005ff057290 */ /* 0x000fe200087fe4ff */
[----:B--2---:R-:W-:-:S08]  /*07e0*/  DFMA R8, R8, R10, R28 ;  /* 0x0000000a0808722b */ /* 0x004fd0000000001c */
[----:B----4-:R-:W-:-:S08]  /*07f0*/  DFMA R8, R14, R16, R8 ;  /* 0x000000100e08722b */ /* 0x010fd00000000008 */
[----:B-----5:R-:W-:-:S08]  /*0800*/  DFMA R8, R22, R20, R8 ;  /* 0x000000141608722b */ /* 0x020fd00000000008 */
[----:B---3--:R-:W-:-:S11]  /*0810*/  DFMA R28, R26, R18, R8 ;  /* 0x000000121a1c722b */ /* 0x008fd60000000008 */
.L_x_4:
[----:B------:R-:W-:Y:S05]  /*0820*/  BRA.U !UP1, `(.L_x_1) ;  /* 0x0000000109a07547 */ /* 0x000fea000b800000 */
[----:B------:R-:W-:Y:S02]  /*0830*/  UISETP.NE.AND UP1, UPT, UR6, 0x1, UPT ;  /* 0x000000010600788c */ /* 0x000fe4000bf25270 */
[----:B------:R-:W-:-:S04]  /*0840*/  ULOP3.LUT UR7, UR11, 0x1, URZ, 0xc0, !UPT ;  /* 0x000000010b077892 */ /* 0x000fc8000f8ec0ff */
[----:B------:R-:W-:-:S03]  /*0850*/  UISETP.NE.U32.AND UP0, UPT, UR7, 0x1, UPT ;  /* 0x000000010700788c */ /* 0x000fc6000bf05070 */
[----:B------:R-:W-:Y:S08]  /*0860*/  BRA.U !UP1, `(.L_x_5) ;  /* 0x0000000109507547 */ /* 0x000ff0000b800000 */
[----:B------:R-:W0:Y:S01]  /*0870*/  LDCU.128 UR12, c[0x0][0x380] ;  /* 0x00007000ff0c77ac */ /* 0x000e220008000c00 */
[----:B------:R-:W-:Y:S01]  /*0880*/  IADD3 R0, P0, PT, R4, UR4, RZ ;  /* 0x0000000404007c10 */ /* 0x000fe2000ff1e0ff */
[----:B------:R-:W-:-:S03]  /*0890*/  IMAD.WIDE.U32 R12, R3, UR4, R6 ;  /* 0x00000004030c7c25 */ /* 0x000fc6000f8e0006 */
[----:B------:R-:W-:Y:S01]  /*08a0*/  IADD3.X R9, PT, PT, R5, UR5, RZ, P0, !PT ;  /* 0x0000000505097c10 */ /* 0x000fe200087fe4ff */
[----:B------:R-:W-:-:S04]  /*08b0*/  IMAD R11, R3, UR5, RZ ;  /* 0x00000005030b7c24 */ /* 0x000fc8000f8e02ff */
[----:B------:R-:W-:Y:S01]  /*08c0*/  IMAD.IADD R11, R13, 0x1, R11 ;  /* 0x000000010d0b7824 */ /* 0x000fe200078e020b */
[----:B0-----:R-:W-:Y:S02]  /*08d0*/  LEA R8, P1, R0, UR12, 0x3 ;  /* 0x0000000c00087c11 */ /* 0x001fe4000f8218ff */
[----:B------:R-:W-:Y:S02]  /*08e0*/  LEA R10, P0, R12, UR14, 0x3 ;  /* 0x0000000e0c0a7c11 */ /* 0x000fe4000f8018ff */
[----:B------:R-:W-:Y:S02]  /*08f0*/  LEA.HI.X R9, R0, UR13, R9, 0x3, P1 ;  /* 0x0000000d00097c11 */ /* 0x000fe400088f1c09 */
[----:B------:R-:W-:Y:S02]  /*0900*/  LEA.HI.X R11, R12, UR15, R11, 0x3, P0 ;  /* 0x0000000f0c0b7c11 */ /* 0x000fe400080f1c0b */
[C---:B------:R-:W-:Y:S01]  /*0910*/  LEA R12, P0, R3.reuse, R10, 0x3 ;  /* 0x0000000a030c7211 */ /* 0x040fe200078018ff */
[----:B------:R-:W2:Y:S04]  /*0920*/  LDG.E.64 R14, desc[UR8][R8.64] ;  /* 0x00000008080e7981 */ /* 0x000ea8000c1e1b00 */
[----:B------:R-:W2:Y:S01]  /*0930*/  LDG.E.64 R16, desc[UR8][R10.64] ;  /* 0x000000080a107981 */ /* 0x000ea2000c1e1b00 */
[----:B------:R-:W-:-:S03]  /*0940*/  LEA.HI.X R13, R3, R11, RZ, 0x3, P0 ;  /* 0x0000000b030d7211 */ /* 0x000fc600000f1cff */
[----:B------:R-:W3:Y:S04]  /*0950*/  LDG.E.64 R18, desc[UR8][R8.64+0x8] ;  /* 0x0000080808127981 */ /* 0x000ee8000c1e1b00 */
[----:B------:R-:W3:Y:S01]  /*0960*/  LDG.E.64 R12, desc[UR8][R12.64] ;  /* 0x000000080c0c7981 */ /* 0x000ee2000c1e1b00 */
[----:B------:R-:W-:-:S04]  /*0970*/  UIADD3 UR4, UP1, UPT, UR4, 0x2, URZ ;  /* 0x0000000204047890 */ /* 0x000fc8000ff3e0ff */
[----:B------:R-:W-:Y:S01]  /*0980*/  UIADD3.X UR5, UPT, UPT, URZ, UR5, URZ, UP1, !UPT ;  /* 0x00000005ff057290 */ /* 0x000fe20008ffe4ff */
[----:B--2---:R-:W-:-:S08]  /*0990*/  DFMA R14, R14, R16, R28 ;  /* 0x000000100e0e722b */ /* 0x004fd0000000001c */
[----:B---3--:R-:W-:-:S11]  /*09a0*/  DFMA R28, R18, R12, R14 ;  /* 0x0000000c121c722b */ /* 0x008fd6000000000e */
.L_x_5:
[----:B------:R-:W-:Y:S05]  /*09b0*/  BRA.U UP0, `(.L_x_1) ;  /* 0x00000001003c7547 */ /* 0x000fea000b800000 */
[----:B------:R-:W0:Y:S01]  /*09c0*/  LDCU.128 UR12, c[0x0][0x380] ;  /* 0x00007000ff0c77ac */ /* 0x000e220008000c00 */
[----:B------:R-:W-:Y:S01]  /*09d0*/  IMAD.MOV.U32 R8, RZ, RZ, R6 ;  /* 0x000000ffff087224 */ /* 0x000fe200078e0006 */
[----:B------:R-:W-:Y:S01]  /*09e0*/  IADD3 R0, P0, PT, R4, UR4, RZ ;  /* 0x0000000404007c10 */ /* 0x000fe2000ff1e0ff */
[----:B------:R-:W-:Y:S02]  /*09f0*/  IMAD.MOV.U32 R9, RZ, RZ, R7 ;  /* 0x000000ffff097224 */ /* 0x000fe400078e0007 */
[----:B------:R-:W-:Y:S01]  /*0a00*/  IMAD R11, R3, UR5, RZ ;  /* 0x00000005030b7c24 */ /* 0x000fe2000f8e02ff */
[----:B------:R-:W-:Y:S01]  /*0a10*/  IADD3.X R5, PT, PT, R5, UR5, RZ, P0, !PT ;  /* 0x0000000505057c10 */ /* 0x000fe200087fe4ff */
[----:B------:R-:W-:-:S04]  /*0a20*/  IMAD.WIDE.U32 R8, R3, UR4, R8 ;  /* 0x0000000403087c25 */ /* 0x000fc8000f8e0008 */
[----:B------:R-:W-:Y:S01]  /*0a30*/  IMAD.IADD R9, R9, 0x1, R11 ;  /* 0x0000000109097824 */ /* 0x000fe200078e020b */
[----:B0-----:R-:W-:Y:S02]  /*0a40*/  LEA R4, P1, R0, UR12, 0x3 ;  /* 0x0000000c00047c11 */ /* 0x001fe4000f8218ff */
[----:B------:R-:W-:Y:S02]  /*0a50*/  LEA R10, P0, R8, UR14, 0x3 ;  /* 0x0000000e080a7c11 */ /* 0x000fe4000f8018ff */
[----:B------:R-:W-:Y:S02]  /*0a60*/  LEA.HI.X R5, R0, UR13, R5, 0x3, P1 ;  /* 0x0000000d00057c11 */ /* 0x000fe400088f1c05 */
[----:B------:R-:W-:-:S04]  /*0a70*/  LEA.HI.X R11, R8, UR15, R9, 0x3, P0 ;  /* 0x0000000f080b7c11 */ /* 0x000fc800080f1c09 */
[----:B------:R-:W2:Y:S04]  /*0a80*/  LDG.E.64 R4, desc[UR8][R4.64] ;  /* 0x0000000804047981 */ /* 0x000ea8000c1e1b00 */
[----:B------:R-:W2:Y:S02]  /*0a90*/  LDG.E.64 R8, desc[UR8][R10.64] ;  /* 0x000000080a087981 */ /* 0x000ea4000c1e1b00 */
[----:B--2---:R-:W-:-:S11]  /*0aa0*/  DFMA R28, R4, R8, R28 ;  /* 0x00000008041c722b */ /* 0x004fd6000000001c */
.L_x_1:
[----:B------:R-:W-:Y:S05]  /*0ab0*/  BSYNC.RECONVERGENT B0 ;  /* 0x0000000000007941 */ /* 0x000fea0003800200 */
.L_x_0:
[----:B------:R-:W0:Y:S01]  /*0ac0*/  LDC.64 R4, c[0x0][0x390] ;  /* 0x0000e400ff047b82 */ /* 0x000e220000000a00 */
[----:B------:R-:W-:-:S04]  /*0ad0*/  IMAD R3, R2, R3, R6 ;  /* 0x0000000302037224 */ /* 0x000fc800078e0206 */
[----:B0-----:R-:W-:-:S05]  /*0ae0*/  IMAD.WIDE R2, R3, 0x8, R4 ;  /* 0x0000000803027825 */ /* 0x001fca00078e0204 */
[----:B------:R-:W-:Y:S01]  /*0af0*/  STG.E.64 desc[UR8][R2.64], R28 ;  /* 0x0000001c02007986 */ /* 0x000fe2000c101b08 */
[----:B------:R-:W-:Y:S05]  /*0b00*/  EXIT ;  /* 0x000000000000794d */ /* 0x000fea0003800000 */
.L_x_6:
[----:B------:R-:W-:-:S00]  /*0b10*/  BRA `(.L_x_6) ;  /* 0xfffffffc00fc7947 */ /* 0x000fc0000383ffff */
[----:B------:R-:W-:-:S00]  /*0b20*/  NOP ;  /* 0x0000000000007918 */ /* 0x000fc00000000000 */
        /* <DEDUP_REMOVED lines=13> */
.L_x_7:


//--------------------- .nv.shared.reserved.0     --------------------------
	.section	.nv.shared.reserved.0,"aw",@nobits
	.weak		__nv_reservedSMEM_offset_0_alias
	.size		__nv_reservedSMEM_offset_0_alias, 0, 64
	.other		__nv_reservedSMEM_offset_0_alias,@"STO_CUDA_RESERVED_SHARED STV_DEFAULT"
__nv_reservedSMEM_offset_0_alias:
	.zero		0
	.zero		64


//--------------------- .nv.constant0._Z26matrixMultiplicationKernelPdS_S_iii --------------------------
	.section	.nv.constant0._Z26matrixMultiplicationKernelPdS_S_iii,"a",@progbits
	.sectionflags	@""
	.align	4
.nv.constant0._Z26matrixMultiplicationKernelPdS_S_iii:
	.zero		932


//--------------------- SYMBOLS --------------------------

	.type		.nv.reservedSmem.offset0,@object
	.size		.nv.reservedSmem.offset0,0x4
